//
// Generated by NVIDIA NVVM Compiler
//
// Compiler Build ID: CL-36424714
// Cuda compilation tools, release 13.0, V13.0.88
// Based on NVVM 20.0.0
//

.version 9.0
.target sm_100
.address_size 64

	// .globl	blend_rgba

.visible .entry blend_rgba(
	.param .u64 .ptr .align 1 blend_rgba_param_0,
	.param .u64 .ptr .align 1 blend_rgba_param_1,
	.param .u64 .ptr .align 1 blend_rgba_param_2,
	.param .u32 blend_rgba_param_3,
	.param .u32 blend_rgba_param_4,
	.param .u32 blend_rgba_param_5,
	.param .u32 blend_rgba_param_6,
	.param .u32 blend_rgba_param_7,
	.param .u32 blend_rgba_param_8,
	.param .f32 blend_rgba_param_9
)
{
	.reg .pred 	%p<13>;
	.reg .b16 	%rs<17>;
	.reg .b32 	%r<25>;
	.reg .b32 	%f<102>;
	.reg .b64 	%rd<13>;

	ld.param.u64 	%rd1, [blend_rgba_param_0];
	ld.param.u64 	%rd2, [blend_rgba_param_1];
	ld.param.u64 	%rd3, [blend_rgba_param_2];
	ld.param.u32 	%r8, [blend_rgba_param_3];
	ld.param.u32 	%r9, [blend_rgba_param_4];
	ld.param.u32 	%r4, [blend_rgba_param_5];
	ld.param.u32 	%r5, [blend_rgba_param_6];
	ld.param.u32 	%r6, [blend_rgba_param_7];
	ld.param.u32 	%r7, [blend_rgba_param_8];
	ld.param.f32 	%f32, [blend_rgba_param_9];
	mov.u32 	%r11, %ctaid.x;
	mov.u32 	%r12, %ntid.x;
	mov.u32 	%r13, %tid.x;
	mad.lo.s32 	%r1, %r11, %r12, %r13;
	mov.u32 	%r14, %ctaid.y;
	mov.u32 	%r15, %ntid.y;
	mov.u32 	%r16, %tid.y;
	mad.lo.s32 	%r17, %r14, %r15, %r16;
	setp.ge.s32 	%p1, %r1, %r8;
	setp.ge.s32 	%p2, %r17, %r9;
	or.pred  	%p3, %p1, %p2;
	@%p3 bra 	$L__BB0_21;
	cvta.to.global.u64 	%rd4, %rd1;
	cvta.to.global.u64 	%rd5, %rd2;
	shl.b32 	%r3, %r1, 2;
	mad.lo.s32 	%r18, %r4, %r17, %r3;
	cvt.s64.s32 	%rd6, %r18;
	add.s64 	%rd7, %rd4, %rd6;
	ld.global.nc.u8 	%rs1, [%rd7];
	cvt.u16.u8 	%rs2, %rs1;
	cvt.rn.f32.u16 	%f33, %rs2;
	div.rn.f32 	%f100, %f33, 0f437F0000;
	ld.global.nc.u8 	%rs3, [%rd7+1];
	cvt.u16.u8 	%rs4, %rs3;
	cvt.rn.f32.u16 	%f34, %rs4;
	div.rn.f32 	%f99, %f34, 0f437F0000;
	ld.global.nc.u8 	%rs5, [%rd7+2];
	cvt.u16.u8 	%rs6, %rs5;
	cvt.rn.f32.u16 	%f35, %rs6;
	div.rn.f32 	%f101, %f35, 0f437F0000;
	ld.global.nc.u8 	%rs7, [%rd7+3];
	cvt.u16.u8 	%rs8, %rs7;
	cvt.rn.f32.u16 	%f4, %rs8;
	mad.lo.s32 	%r19, %r5, %r17, %r3;
	cvt.s64.s32 	%rd8, %r19;
	add.s64 	%rd9, %rd5, %rd8;
	ld.global.nc.u8 	%rs9, [%rd9];
	cvt.u16.u8 	%rs10, %rs9;
	cvt.rn.f32.u16 	%f36, %rs10;
	div.rn.f32 	%f5, %f36, 0f437F0000;
	ld.global.nc.u8 	%rs11, [%rd9+1];
	cvt.u16.u8 	%rs12, %rs11;
	cvt.rn.f32.u16 	%f37, %rs12;
	div.rn.f32 	%f6, %f37, 0f437F0000;
	ld.global.nc.u8 	%rs13, [%rd9+2];
	cvt.u16.u8 	%rs14, %rs13;
	cvt.rn.f32.u16 	%f38, %rs14;
	div.rn.f32 	%f7, %f38, 0f437F0000;
	ld.global.nc.u8 	%rs15, [%rd9+3];
	cvt.u16.u8 	%rs16, %rs15;
	cvt.rn.f32.u16 	%f8, %rs16;
	setp.gt.s32 	%p4, %r7, 2;
	@%p4 bra 	$L__BB0_5;
	setp.eq.s32 	%p8, %r7, 1;
	@%p8 bra 	$L__BB0_9;
	setp.eq.s32 	%p9, %r7, 2;
	@%p9 bra 	$L__BB0_4;
	bra.uni 	$L__BB0_20;
$L__BB0_4:
	mov.f32 	%f60, 0f3F800000;
	sub.f32 	%f61, %f60, %f100;
	sub.f32 	%f62, %f60, %f5;
	mul.f32 	%f63, %f61, %f62;
	sub.f32 	%f100, %f60, %f63;
	sub.f32 	%f64, %f60, %f99;
	sub.f32 	%f65, %f60, %f6;
	mul.f32 	%f66, %f64, %f65;
	sub.f32 	%f99, %f60, %f66;
	sub.f32 	%f67, %f60, %f101;
	sub.f32 	%f68, %f60, %f7;
	mul.f32 	%f69, %f67, %f68;
	sub.f32 	%f101, %f60, %f69;
	bra.uni 	$L__BB0_20;
$L__BB0_5:
	setp.eq.s32 	%p5, %r7, 3;
	@%p5 bra 	$L__BB0_10;
	setp.eq.s32 	%p6, %r7, 4;
	@%p6 bra 	$L__BB0_12;
	setp.eq.s32 	%p7, %r7, 5;
	@%p7 bra 	$L__BB0_8;
	bra.uni 	$L__BB0_20;
$L__BB0_8:
	sub.f32 	%f70, %f5, %f100;
	max.f32 	%f100, %f70, 0f00000000;
	sub.f32 	%f71, %f6, %f99;
	max.f32 	%f99, %f71, 0f00000000;
	sub.f32 	%f72, %f7, %f101;
	max.f32 	%f101, %f72, 0f00000000;
	bra.uni 	$L__BB0_20;
$L__BB0_9:
	mul.f32 	%f100, %f100, %f5;
	mul.f32 	%f99, %f99, %f6;
	mul.f32 	%f101, %f101, %f7;
	bra.uni 	$L__BB0_20;
$L__BB0_10:
	setp.geu.f32 	%p10, %f5, 0f3F000000;
	@%p10 bra 	$L__BB0_13;
	add.f32 	%f47, %f100, %f100;
	mul.f32 	%f100, %f47, %f5;
	bra.uni 	$L__BB0_14;
$L__BB0_12:
	add.f32 	%f39, %f100, %f5;
	min.f32 	%f100, %f39, 0f3F800000;
	add.f32 	%f40, %f99, %f6;
	min.f32 	%f99, %f40, 0f3F800000;
	add.f32 	%f41, %f101, %f7;
	min.f32 	%f101, %f41, 0f3F800000;
	bra.uni 	$L__BB0_20;
$L__BB0_13:
	mov.f32 	%f42, 0f3F800000;
	sub.f32 	%f43, %f42, %f100;
	add.f32 	%f44, %f43, %f43;
	sub.f32 	%f45, %f42, %f5;
	mul.f32 	%f46, %f44, %f45;
	sub.f32 	%f100, %f42, %f46;
$L__BB0_14:
	setp.geu.f32 	%p11, %f6, 0f3F000000;
	@%p11 bra 	$L__BB0_16;
	add.f32 	%f53, %f99, %f99;
	mul.f32 	%f99, %f53, %f6;
	bra.uni 	$L__BB0_17;
$L__BB0_16:
	mov.f32 	%f48, 0f3F800000;
	sub.f32 	%f49, %f48, %f99;
	add.f32 	%f50, %f49, %f49;
	sub.f32 	%f51, %f48, %f6;
	mul.f32 	%f52, %f50, %f51;
	sub.f32 	%f99, %f48, %f52;
$L__BB0_17:
	setp.geu.f32 	%p12, %f7, 0f3F000000;
	@%p12 bra 	$L__BB0_19;
	add.f32 	%f59, %f101, %f101;
	mul.f32 	%f101, %f59, %f7;
	bra.uni 	$L__BB0_20;
$L__BB0_19:
	mov.f32 	%f54, 0f3F800000;
	sub.f32 	%f55, %f54, %f101;
	add.f32 	%f56, %f55, %f55;
	sub.f32 	%f57, %f54, %f7;
	mul.f32 	%f58, %f56, %f57;
	sub.f32 	%f101, %f54, %f58;
$L__BB0_20:
	div.rn.f32 	%f73, %f4, 0f437F0000;
	mul.f32 	%f74, %f32, %f73;
	mov.f32 	%f75, 0f3F800000;
	sub.f32 	%f76, %f75, %f74;
	mul.f32 	%f77, %f74, %f100;
	fma.rn.f32 	%f78, %f5, %f76, %f77;
	mul.f32 	%f79, %f74, %f99;
	fma.rn.f32 	%f80, %f6, %f76, %f79;
	mul.f32 	%f81, %f74, %f101;
	fma.rn.f32 	%f82, %f76, %f7, %f81;
	div.rn.f32 	%f83, %f8, 0f437F0000;
	fma.rn.f32 	%f84, %f76, %f83, %f74;
	mad.lo.s32 	%r20, %r6, %r17, %r3;
	fma.rn.f32 	%f85, %f78, 0f437F0000, 0f3F000000;
	max.f32 	%f86, %f85, 0f00000000;
	min.f32 	%f87, %f86, 0f437F0000;
	cvt.rzi.u32.f32 	%r21, %f87;
	cvt.s64.s32 	%rd10, %r20;
	cvta.to.global.u64 	%rd11, %rd3;
	add.s64 	%rd12, %rd11, %rd10;
	st.global.u8 	[%rd12], %r21;
	fma.rn.f32 	%f88, %f80, 0f437F0000, 0f3F000000;
	max.f32 	%f89, %f88, 0f00000000;
	min.f32 	%f90, %f89, 0f437F0000;
	cvt.rzi.u32.f32 	%r22, %f90;
	st.global.u8 	[%rd12+1], %r22;
	fma.rn.f32 	%f91, %f82, 0f437F0000, 0f3F000000;
	max.f32 	%f92, %f91, 0f00000000;
	min.f32 	%f93, %f92, 0f437F0000;
	cvt.rzi.u32.f32 	%r23, %f93;
	st.global.u8 	[%rd12+2], %r23;
	fma.rn.f32 	%f94, %f84, 0f437F0000, 0f3F000000;
	max.f32 	%f95, %f94, 0f00000000;
	min.f32 	%f96, %f95, 0f437F0000;
	cvt.rzi.u32.f32 	%r24, %f96;
	st.global.u8 	[%rd12+3], %r24;
$L__BB0_21:
	ret;

}


// ===== COMPILED SASS (sm_100) =====

	.target	sm_100

	.elftype	@"ET_EXEC"


//--------------------- .note.nv.tkinfo           --------------------------
	.section	.note.nv.tkinfo,"",@"SHT_NOTE"
	.sectionflags	@"SHF_NOTE_NV_TKINFO"
	.tkinfo
        /*0018*/ 	.word	0x00000002
        /*0030*/ 	.string	""
        /*0030*/ 	.string	"ptxas"
        /*0030*/ 	.string	"Cuda compilation tools, release 13.0, V13.0.88"
        /*0030*/ 	.string	"Build cuda_13.0.r13.0/compiler.36424714_0"
        /*0030*/ 	.string	"-arch sm_100 -m 64 "



//--------------------- .note.nv.cuinfo           --------------------------
	.section	.note.nv.cuinfo,"",@"SHT_NOTE"
	.sectionflags	@"SHF_NOTE_NV_CUINFO"
        /*0018*/ 	.short	0x0002
        /*001a*/ 	.short	0x0064
        /*001c*/ 	.short	0x0082
	.zero		2


//--------------------- .nv.info                  --------------------------
	.section	.nv.info,"",@"SHT_CUDA_INFO"
	.align	4


	//----- nvinfo : EIATTR_REGCOUNT
	.align		4
        /*0000*/ 	.byte	0x04, 0x2f
        /*0002*/ 	.short	(.L_1 - .L_0)
	.align		4
.L_0:
        /*0004*/ 	.word	index@(blend_rgba)
        /*0008*/ 	.word	0x0000001a


	//----- nvinfo : EIATTR_FRAME_SIZE
	.align		4
.L_1:
        /*000c*/ 	.byte	0x04, 0x11
        /*000e*/ 	.short	(.L_3 - .L_2)
	.align		4
.L_2:
        /*0010*/ 	.word	index@($__internal_0_$__cuda_sm3x_div_rn_noftz_f32_slowpath)
        /*0014*/ 	.word	0x00000000


	//----- nvinfo : EIATTR_FRAME_SIZE
	.align		4
.L_3:
        /*0018*/ 	.byte	0x04, 0x11
        /*001a*/ 	.short	(.L_5 - .L_4)
	.align		4
.L_4:
        /*001c*/ 	.word	index@(blend_rgba)
        /*0020*/ 	.word	0x00000000


	//----- nvinfo : EIATTR_MIN_STACK_SIZE
	.align		4
.L_5:
        /*0024*/ 	.byte	0x04, 0x12
        /*0026*/ 	.short	(.L_7 - .L_6)
	.align		4
.L_6:
        /*0028*/ 	.word	index@(blend_rgba)
        /*002c*/ 	.word	0x00000000
.L_7:


//--------------------- .nv.compat                --------------------------
	.section	.nv.compat,"",@"SHT_CUDA_COMPAT_INFO"
	.align	4
        /*0000*/ 	.byte	0x02, 0x09, 0x00, 0x00, 0x02, 0x02, 0x01, 0x00, 0x02, 0x05, 0x05, 0x00, 0x03, 0x07, 0x01, 0x01
        /*0010*/ 	.byte	0x02, 0x03, 0x00, 0x00, 0x02, 0x06, 0x01, 0x00, 0x04, 0x0b, 0x08, 0x00, 0x01, 0x00, 0x00, 0x00
        /*0020*/ 	.byte	0x00, 0x00, 0x00, 0x00


//--------------------- .nv.info.blend_rgba       --------------------------
	.section	.nv.info.blend_rgba,"",@"SHT_CUDA_INFO"
	.sectionflags	@""
	.align	4


	//----- nvinfo : EIATTR_CUDA_API_VERSION
	.align		4
        /*0000*/ 	.byte	0x04, 0x37
        /*0002*/ 	.short	(.L_9 - .L_8)
.L_8:
        /*0004*/ 	.word	0x00000082


	//----- nvinfo : EIATTR_KPARAM_INFO
	.align		4
.L_9:
        /*0008*/ 	.byte	0x04, 0x17
        /*000a*/ 	.short	(.L_11 - .L_10)
.L_10:
        /*000c*/ 	.word	0x00000000
        /*0010*/ 	.short	0x0009
        /*0012*/ 	.short	0x0030
        /*0014*/ 	.byte	0x00, 0xf0, 0x11, 0x00


	//----- nvinfo : EIATTR_KPARAM_INFO
	.align		4
.L_11:
        /*0018*/ 	.byte	0x04, 0x17
        /*001a*/ 	.short	(.L_13 - .L_12)
.L_12:
        /*001c*/ 	.word	0x00000000
        /*0020*/ 	.short	0x0008
        /*0022*/ 	.short	0x002c
        /*0024*/ 	.byte	0x00, 0xf0, 0x11, 0x00


	//----- nvinfo : EIATTR_KPARAM_INFO
	.align		4
.L_13:
        /*0028*/ 	.byte	0x04, 0x17
        /*002a*/ 	.short	(.L_15 - .L_14)
.L_14:
        /*002c*/ 	.word	0x00000000
        /*0030*/ 	.short	0x0007
        /*0032*/ 	.short	0x0028
        /*0034*/ 	.byte	0x00, 0xf0, 0x11, 0x00


	//----- nvinfo : EIATTR_KPARAM_INFO
	.align		4
.L_15:
        /*0038*/ 	.byte	0x04, 0x17
        /*003a*/ 	.short	(.L_17 - .L_16)
.L_16:
        /*003c*/ 	.word	0x00000000
        /*0040*/ 	.short	0x0006
        /*0042*/ 	.short	0x0024
        /*0044*/ 	.byte	0x00, 0xf0, 0x11, 0x00


	//----- nvinfo : EIATTR_KPARAM_INFO
	.align		4
.L_17:
        /*0048*/ 	.byte	0x04, 0x17
        /*004a*/ 	.short	(.L_19 - .L_18)
.L_18:
        /*004c*/ 	.word	0x00000000
        /*0050*/ 	.short	0x0005
        /*0052*/ 	.short	0x0020
        /*0054*/ 	.byte	0x00, 0xf0, 0x11, 0x00


	//----- nvinfo : EIATTR_KPARAM_INFO
	.align		4
.L_19:
        /*0058*/ 	.byte	0x04, 0x17
        /*005a*/ 	.short	(.L_21 - .L_20)
.L_20:
        /*005c*/ 	.word	0x00000000
        /*0060*/ 	.short	0x0004
        /*0062*/ 	.short	0x001c
        /*0064*/ 	.byte	0x00, 0xf0, 0x11, 0x00


	//----- nvinfo : EIATTR_KPARAM_INFO
	.align		4
.L_21:
        /*0068*/ 	.byte	0x04, 0x17
        /*006a*/ 	.short	(.L_23 - .L_22)
.L_22:
        /*006c*/ 	.word	0x00000000
        /*0070*/ 	.short	0x0003
        /*0072*/ 	.short	0x0018
        /*0074*/ 	.byte	0x00, 0xf0, 0x11, 0x00


	//----- nvinfo : EIATTR_KPARAM_INFO
	.align		4
.L_23:
        /*0078*/ 	.byte	0x04, 0x17
        /*007a*/ 	.short	(.L_25 - .L_24)
.L_24:
        /*007c*/ 	.word	0x00000000
        /*0080*/ 	.short	0x0002
        /*0082*/ 	.short	0x0010
        /*0084*/ 	.byte	0x00, 0xf5, 0x21, 0x00


	//----- nvinfo : EIATTR_KPARAM_INFO
	.align		4
.L_25:
        /*0088*/ 	.byte	0x04, 0x17
        /*008a*/ 	.short	(.L_27 - .L_26)
.L_26:
        /*008c*/ 	.word	0x00000000
        /*0090*/ 	.short	0x0001
        /*0092*/ 	.short	0x0008
        /*0094*/ 	.byte	0x00, 0xf5, 0x21, 0x00


	//----- nvinfo : EIATTR_KPARAM_INFO
	.align		4
.L_27:
        /*0098*/ 	.byte	0x04, 0x17
        /*009a*/ 	.short	(.L_29 - .L_28)
.L_28:
        /*009c*/ 	.word	0x00000000
        /*00a0*/ 	.short	0x0000
        /*00a2*/ 	.short	0x0000
        /*00a4*/ 	.byte	0x00, 0xf5, 0x21, 0x00


	//----- nvinfo : EIATTR_SPARSE_MMA_MASK
	.align		4
.L_29:
        /*00a8*/ 	.byte	0x03, 0x50
        /*00aa*/ 	.short	0x0000


	//----- nvinfo : EIATTR_MAXREG_COUNT
	.align		4
        /*00ac*/ 	.byte	0x03, 0x1b
        /*00ae*/ 	.short	0x00ff


	//----- nvinfo : EIATTR_MERCURY_ISA_VERSION
	.align		4
        /*00b0*/ 	.byte	0x03, 0x5f
        /*00b2*/ 	.short	0x0101


	//----- nvinfo : EIATTR_VRC_CTA_INIT_COUNT
	.align		4
        /*00b4*/ 	.byte	0x02, 0x4a
	.zero		1
	.zero		1


	//----- nvinfo : EIATTR_EXIT_INSTR_OFFSETS
	.align		4
        /*00b8*/ 	.byte	0x04, 0x1c
        /*00ba*/ 	.short	(.L_31 - .L_30)


	//   ....[0]....
.L_30:
        /*00bc*/ 	.word	0x000000c0


	//   ....[1]....
        /*00c0*/ 	.word	0x00000fc0


	//----- nvinfo : EIATTR_INDIRECT_BRANCH_TARGETS
	.align		4
.L_31:
        /*00c4*/ 	.byte	0x04, 0x34
        /*00c6*/ 	.short	(.L_33 - .L_32)


	//   ....[0]....
.L_32:
        /*00c8*/ 	.word	.L_x_30@srel
        /*00cc*/ 	.short	0x0
        /*00ce*/ 	.short	0x0
        /*00d0*/ 	.word	0x3
        /*00d4*/ 	.word	.L_x_31@srel
        /*00d8*/ 	.word	.L_x_32@srel
        /*00dc*/ 	.word	.L_x_13@srel


	//   ....[1]....
        /*00e0*/ 	.word	.L_x_34@srel
        /*00e4*/ 	.short	0x0
        /*00e6*/ 	.short	0x0
        /*00e8*/ 	.word	0x4
        /*00ec*/ 	.word	.L_x_35@srel
        /*00f0*/ 	.word	.L_x_36@srel
        /*00f4*/ 	.word	.L_x_37@srel
        /*00f8*/ 	.word	.L_x_13@srel


	//----- nvinfo : EIATTR_CRS_STACK_SIZE
	.align		4
.L_33:
        /*00fc*/ 	.byte	0x04, 0x1e
        /*00fe*/ 	.short	(.L_35 - .L_34)
.L_34:
        /*0100*/ 	.word	0x00000000


	//----- nvinfo : EIATTR_CBANK_PARAM_SIZE
	.align		4
.L_35:
        /*0104*/ 	.byte	0x03, 0x19
        /*0106*/ 	.short	0x0034


	//----- nvinfo : EIATTR_PARAM_CBANK
	.align		4
        /*0108*/ 	.byte	0x04, 0x0a
        /*010a*/ 	.short	(.L_37 - .L_36)
	.align		4
.L_36:
        /*010c*/ 	.word	index@(.nv.constant0.blend_rgba)
        /*0110*/ 	.short	0x0380
        /*0112*/ 	.short	0x0034


	//----- nvinfo : EIATTR_SW_WAR
	.align		4
.L_37:
        /*0114*/ 	.byte	0x04, 0x36
        /*0116*/ 	.short	(.L_39 - .L_38)
.L_38:
        /*0118*/ 	.word	0x00000008
.L_39:


//--------------------- .nv.callgraph             --------------------------
	.section	.nv.callgraph,"",@"SHT_CUDA_CALLGRAPH"
	.align	4
	.sectionentsize	8
	.align		4
        /*0000*/ 	.word	0x00000000
	.align		4
        /*0004*/ 	.word	0xffffffff
	.align		4
        /*0008*/ 	.word	0x00000000
	.align		4
        /*000c*/ 	.word	0xfffffffe
	.align		4
        /*0010*/ 	.word	0x00000000
	.align		4
        /*0014*/ 	.word	0xfffffffd
	.align		4
        /*0018*/ 	.word	0x00000000
	.align		4
        /*001c*/ 	.word	0xfffffffc


//--------------------- .nv.constant2.blend_rgba  --------------------------
	.section	.nv.constant2.blend_rgba,"a",@progbits
	.sectionflags	@""
	.align	4
.nv.constant2.blend_rgba:
        /*0000*/ 	.byte	0x00, 0x09, 0x00, 0x00, 0x60, 0x08, 0x00, 0x00, 0xd0, 0x0b, 0x00, 0x00, 0x10, 0x0a, 0x00, 0x00
        /*0010*/ 	.byte	0x70, 0x0b, 0x00, 0x00, 0xa0, 0x09, 0x00, 0x00, 0xd0, 0x0b, 0x00, 0x00


//--------------------- .text.blend_rgba          --------------------------
	.section	.text.blend_rgba,"ax",@progbits
	.align	128
        .global         blend_rgba
        .type           blend_rgba,@function
        .size           blend_rgba,(.L_x_39 - blend_rgba)
        .other          blend_rgba,@"STO_CUDA_ENTRY STV_DEFAULT"
blend_rgba:
.text.blend_rgba:
[----:B------:R-:W-:Y:S01]  /*0000*/  LDC R1, c[0x0][0x37c] ;  /* 0x0000df00ff017b82 */ /* 0x000fe20000000800 */
[----:B------:R-:W0:Y:S07]  /*0010*/  S2R R3, SR_TID.Y ;  /* 0x0000000000037919 */ /* 0x000e2e0000002200 */
[----:B------:R-:W1:Y:S01]  /*0020*/  LDC R9, c[0x0][0x360] ;  /* 0x0000d800ff097b82 */ /* 0x000e620000000800 */
[----:B------:R-:W2:Y:S01]  /*0030*/  LDCU.64 UR6, c[0x0][0x398] ;  /* 0x00007300ff0677ac */ /* 0x000ea20008000a00 */
[----:B------:R-:W1:Y:S06]  /*0040*/  S2R R0, SR_TID.X ;  /* 0x0000000000007919 */ /* 0x000e6c0000002100 */
[----:B------:R-:W0:Y:S08]  /*0050*/  S2UR UR5, SR_CTAID.Y ;  /* 0x00000000000579c3 */ /* 0x000e300000002600 */
[----:B------:R-:W0:Y:S08]  /*0060*/  LDC R2, c[0x0][0x364] ;  /* 0x0000d900ff027b82 */ /* 0x000e300000000800 */
[----:B------:R-:W1:Y:S01]  /*0070*/  S2UR UR4, SR_CTAID.X ;  /* 0x00000000000479c3 */ /* 0x000e620000002500 */
[----:B0-----:R-:W-:-:S05]  /*0080*/  IMAD R2, R2, UR5, R3 ;  /* 0x0000000502027c24 */ /* 0x001fca000f8e0203 */
[----:B--2---:R-:W-:Y:S01]  /*0090*/  ISETP.GE.AND P0, PT, R2, UR7, PT ;  /* 0x0000000702007c0c */ /* 0x004fe2000bf06270 */
[----:B-1----:R-:W-:-:S05]  /*00a0*/  IMAD R9, R9, UR4, R0 ;  /* 0x0000000409097c24 */ /* 0x002fca000f8e0200 */
[----:B------:R-:W-:-:S13]  /*00b0*/  ISETP.GE.OR P0, PT, R9, UR6, P0 ;  /* 0x0000000609007c0c */ /* 0x000fda0008706670 */
[----:B------:R-:W-:Y:S05]  /*00c0*/  @P0 EXIT ;  /* 0x000000000000094d */ /* 0x000fea0003800000 */
[----:B------:R-:W0:Y:S01]  /*00d0*/  LDCU UR6, c[0x0][0x3a0] ;  /* 0x00007400ff0677ac */ /* 0x000e220008000800 */
[----:B------:R-:W-:Y:S01]  /*00e0*/  SHF.L.U32 R9, R9, 0x2, RZ ;  /* 0x0000000209097819 */ /* 0x000fe200000006ff */
[----:B------:R-:W1:Y:S01]  /*00f0*/  LDCU.64 UR8, c[0x0][0x380] ;  /* 0x00007000ff0877ac */ /* 0x000e620008000a00 */
[----:B------:R-:W2:Y:S03]  /*0100*/  LDCU.64 UR4, c[0x0][0x358] ;  /* 0x00006b00ff0477ac */ /* 0x000ea60008000a00 */
[----:B0-----:R-:W-:-:S05]  /*0110*/  IMAD R0, R2, UR6, R9 ;  /* 0x0000000602007c24 */ /* 0x001fca000f8e0209 */
[----:B-1----:R-:W-:-:S04]  /*0120*/  IADD3 R6, P0, PT, R0, UR8, RZ ;  /* 0x0000000800067c10 */ /* 0x002fc8000ff1e0ff */
[----:B------:R-:W-:-:S05]  /*0130*/  LEA.HI.X.SX32 R7, R0, UR9, 0x1, P0 ;  /* 0x0000000900077c11 */ /* 0x000fca00080f0eff */
[----:B--2---:R-:W2:Y:S01]  /*0140*/  LDG.E.U8.CONSTANT R0, desc[UR4][R6.64] ;  /* 0x0000000406007981 */ /* 0x004ea2000c1e9100 */
[----:B------:R-:W-:Y:S02]  /*0150*/  HFMA2 R8, -RZ, RZ, 3.748046875, 0 ;  /* 0x437f0000ff087431 */ /* 0x000fe400000001ff */
[----:B------:R-:W-:Y:S01]  /*0160*/  IMAD.MOV.U32 R4, RZ, RZ, 0x3b808081 ;  /* 0x3b808081ff047424 */ /* 0x000fe200078e00ff */
[----:B------:R-:W-:Y:S03]  /*0170*/  BSSY.RECONVERGENT B0, `(.L_x_0) ;  /* 0x000000c000007945 */ /* 0x000fe60003800200 */
[----:B------:R-:W-:-:S04]  /*0180*/  FFMA R3, R4, -R8, 1 ;  /* 0x3f80000004037423 */ /* 0x000fc80000000808 */
[----:B------:R-:W-:Y:S01]  /*0190*/  FFMA R3, R3, R4, 0.0039215688593685626984 ;  /* 0x3b80808103037423 */ /* 0x000fe20000000004 */
[----:B--2---:R-:W-:-:S04]  /*01a0*/  I2FP.F32.U32 R0, R0 ;  /* 0x0000000000007245 */ /* 0x004fc80000201000 */
[----:B------:R-:W0:Y:S01]  /*01b0*/  FCHK P0, R0, 255 ;  /* 0x437f000000007902 */ /* 0x000e220000000000 */
[----:B------:R-:W-:-:S04]  /*01c0*/  FFMA R4, R0, R3, RZ ;  /* 0x0000000300047223 */ /* 0x000fc800000000ff */
[----:B------:R-:W-:-:S04]  /*01d0*/  FFMA R5, R4, -255, R0 ;  /* 0xc37f000004057823 */ /* 0x000fc80000000000 */
[----:B------:R-:W-:Y:S01]  /*01e0*/  FFMA R10, R3, R5, R4 ;  /* 0x00000005030a7223 */ /* 0x000fe20000000004 */
[----:B0-----:R-:W-:Y:S06]  /*01f0*/  @!P0 BRA `(.L_x_1) ;  /* 0x00000000000c8947 */ /* 0x001fec0003800000 */
[----:B------:R-:W-:-:S07]  /*0200*/  MOV R16, 0x220 ;  /* 0x0000022000107802 */ /* 0x000fce0000000f00 */
[----:B------:R-:W-:Y:S05]  /*0210*/  CALL.REL.NOINC `($__internal_0_$__cuda_sm3x_div_rn_noftz_f32_slowpath) ;  /* 0x0000000c006c7944 */ /* 0x000fea0003c00000 */
[----:B------:R-:W-:-:S07]  /*0220*/  IMAD.MOV.U32 R10, RZ, RZ, R0 ;  /* 0x000000ffff0a7224 */ /* 0x000fce00078e0000 */
.L_x_1:
[----:B------:R-:W-:Y:S05]  /*0230*/  BSYNC.RECONVERGENT B0 ;  /* 0x0000000000007941 */ /* 0x000fea0003800200 */
.L_x_0:
[----:B------:R-:W2:Y:S01]  /*0240*/  LDG.E.U8.CONSTANT R0, desc[UR4][R6.64+0x1] ;  /* 0x0000010406007981 */ /* 0x000ea2000c1e9100 */
[----:B------:R-:W-:Y:S01]  /*0250*/  MOV R5, 0x3b808081 ;  /* 0x3b80808100057802 */ /* 0x000fe20000000f00 */
[----:B------:R-:W-:Y:S04]  /*0260*/  BSSY.RECONVERGENT B0, `(.L_x_2) ;  /* 0x000000d000007945 */ /* 0x000fe80003800200 */
[----:B------:R-:W-:Y:S01]  /*0270*/  FFMA R4, R5, -R8, 1 ;  /* 0x3f80000005047423 */ /* 0x000fe20000000808 */
[----:B--2---:R-:W-:-:S03]  /*0280*/  I2FP.F32.U32 R3, R0 ;  /* 0x0000000000037245 */ /* 0x004fc60000201000 */
[----:B------:R-:W-:Y:S01]  /*0290*/  FFMA R0, R4, R5, 0.0039215688593685626984 ;  /* 0x3b80808104007423 */ /* 0x000fe20000000005 */
[----:B------:R-:W0:Y:S03]  /*02a0*/  FCHK P0, R3, 255 ;  /* 0x437f000003007902 */ /* 0x000e260000000000 */
[----:B------:R-:W-:-:S04]  /*02b0*/  FFMA R4, R0, R3, RZ ;  /* 0x0000000300047223 */ /* 0x000fc800000000ff */
[----:B------:R-:W-:-:S04]  /*02c0*/  FFMA R5, R4, -255, R3 ;  /* 0xc37f000004057823 */ /* 0x000fc80000000003 */
[----:B------:R-:W-:Y:S01]  /*02d0*/  FFMA R11, R0, R5, R4 ;  /* 0x00000005000b7223 */ /* 0x000fe20000000004 */
[----:B0-----:R-:W-:Y:S06]  /*02e0*/  @!P0 BRA `(.L_x_3) ;  /* 0x0000000000108947 */ /* 0x001fec0003800000 */
[----:B------:R-:W-:Y:S01]  /*02f0*/  IMAD.MOV.U32 R0, RZ, RZ, R3 ;  /* 0x000000ffff007224 */ /* 0x000fe200078e0003 */
[----:B------:R-:W-:-:S07]  /*0300*/  MOV R16, 0x320 ;  /* 0x0000032000107802 */ /* 0x000fce0000000f00 */
[----:B------:R-:W-:Y:S05]  /*0310*/  CALL.REL.NOINC `($__internal_0_$__cuda_sm3x_div_rn_noftz_f32_slowpath) ;  /* 0x0000000c002c7944 */ /* 0x000fea0003c00000 */
[----:B------:R-:W-:-:S07]  /*0320*/  MOV R11, R0 ;  /* 0x00000000000b7202 */ /* 0x000fce0000000f00 */
.L_x_3:
[----:B------:R-:W-:Y:S05]  /*0330*/  BSYNC.RECONVERGENT B0 ;  /* 0x0000000000007941 */ /* 0x000fea0003800200 */
.L_x_2:
[----:B------:R-:W2:Y:S01]  /*0340*/  LDG.E.U8.CONSTANT R0, desc[UR4][R6.64+0x2] ;  /* 0x0000020406007981 */ /* 0x000ea2000c1e9100 */
[----:B------:R-:W-:Y:S01]  /*0350*/  IMAD.MOV.U32 R5, RZ, RZ, 0x3b808081 ;  /* 0x3b808081ff057424 */ /* 0x000fe200078e00ff */
[----:B------:R-:W-:Y:S03]  /*0360*/  BSSY.RECONVERGENT B0, `(.L_x_4) ;  /* 0x000000d000007945 */ /* 0x000fe60003800200 */
        /* <DEDUP_REMOVED lines=8> */
[----:B------:R-:W-:Y:S02]  /*03f0*/  MOV R0, R3 ;  /* 0x0000000300007202 */ /* 0x000fe40000000f00 */
[----:B------:R-:W-:-:S07]  /*0400*/  MOV R16, 0x420 ;  /* 0x0000042000107802 */ /* 0x000fce0000000f00 */
[----:B------:R-:W-:Y:S05]  /*0410*/  CALL.REL.NOINC `($__internal_0_$__cuda_sm3x_div_rn_noftz_f32_slowpath) ;  /* 0x0000000800ec7944 */ /* 0x000fea0003c00000 */
[----:B------:R-:W-:-:S07]  /*0420*/  IMAD.MOV.U32 R14, RZ, RZ, R0 ;  /* 0x000000ffff0e7224 */ /* 0x000fce00078e0000 */
.L_x_5:
[----:B------:R-:W-:Y:S05]  /*0430*/  BSYNC.RECONVERGENT B0 ;  /* 0x0000000000007941 */ /* 0x000fea0003800200 */
.L_x_4:
[----:B------:R-:W0:Y:S01]  /*0440*/  LDCU UR6, c[0x0][0x3a4] ;  /* 0x00007480ff0677ac */ /* 0x000e220008000800 */
[----:B------:R-:W2:Y:S01]  /*0450*/  LDG.E.U8.CONSTANT R19, desc[UR4][R6.64+0x3] ;  /* 0x0000030406137981 */ /* 0x000ea2000c1e9100 */
[----:B------:R-:W1:Y:S01]  /*0460*/  LDCU.64 UR8, c[0x0][0x388] ;  /* 0x00007100ff0877ac */ /* 0x000e620008000a00 */
[----:B0-----:R-:W-:-:S05]  /*0470*/  IMAD R0, R2, UR6, R9 ;  /* 0x0000000602007c24 */ /* 0x001fca000f8e0209 */
[----:B-1----:R-:W-:-:S04]  /*0480*/  IADD3 R4, P0, PT, R0, UR8, RZ ;  /* 0x0000000800047c10 */ /* 0x002fc8000ff1e0ff */
[----:B------:R-:W-:-:S05]  /*0490*/  LEA.HI.X.SX32 R5, R0, UR9, 0x1, P0 ;  /* 0x0000000900057c11 */ /* 0x000fca00080f0eff */
[----:B------:R-:W3:Y:S01]  /*04a0*/  LDG.E.U8.CONSTANT R0, desc[UR4][R4.64] ;  /* 0x0000000404007981 */ /* 0x000ee2000c1e9100 */
[----:B------:R-:W-:-:S05]  /*04b0*/  HFMA2 R13, -RZ, RZ, 0.9375, -7.688999176025390625e-06 ;  /* 0x3b808081ff0d7431 */ /* 0x000fca00000001ff */
[----:B------:R-:W-:Y:S01]  /*04c0*/  FFMA R12, R13, -R8, 1 ;  /* 0x3f8000000d0c7423 */ /* 0x000fe20000000808 */
[----:B------:R-:W-:Y:S01]  /*04d0*/  BSSY.RECONVERGENT B0, `(.L_x_6) ;  /* 0x000000d000007945 */ /* 0x000fe20003800200 */
[----:B--2---:R-:W-:Y:S02]  /*04e0*/  I2FP.F32.U32 R19, R19 ;  /* 0x0000001300137245 */ /* 0x004fe40000201000 */
[----:B---3--:R-:W-:-:S04]  /*04f0*/  I2FP.F32.U32 R3, R0 ;  /* 0x0000000000037245 */ /* 0x008fc80000201000 */
[----:B------:R-:W0:Y:S01]  /*0500*/  FCHK P0, R3, 255 ;  /* 0x437f000003007902 */ /* 0x000e220000000000 */
[----:B------:R-:W-:-:S04]  /*0510*/  FFMA R0, R12, R13, 0.0039215688593685626984 ;  /* 0x3b8080810c007423 */ /* 0x000fc8000000000d */
        /* <DEDUP_REMOVED lines=8> */
.L_x_7:
[----:B------:R-:W-:Y:S05]  /*05a0*/  BSYNC.RECONVERGENT B0 ;  /* 0x0000000000007941 */ /* 0x000fea0003800200 */
.L_x_6:
        /* <DEDUP_REMOVED lines=15> */
.L_x_9:
[----:B------:R-:W-:Y:S05]  /*06a0*/  BSYNC.RECONVERGENT B0 ;  /* 0x0000000000007941 */ /* 0x000fea0003800200 */
.L_x_8:
[----:B------:R-:W2:Y:S01]  /*06b0*/  LDG.E.U8.CONSTANT R0, desc[UR4][R4.64+0x2] ;  /* 0x0000020404007981 */ /* 0x000ea2000c1e9100 */
[----:B------:R-:W-:Y:S01]  /*06c0*/  HFMA2 R7, -RZ, RZ, 0.9375, -7.688999176025390625e-06 ;  /* 0x3b808081ff077431 */ /* 0x000fe200000001ff */
        /* <DEDUP_REMOVED lines=13> */
.L_x_11:
[----:B------:R-:W-:Y:S05]  /*07a0*/  BSYNC.RECONVERGENT B0 ;  /* 0x0000000000007941 */ /* 0x000fea0003800200 */
.L_x_10:
[----:B------:R-:W2:Y:S01]  /*07b0*/  LDG.E.U8.CONSTANT R17, desc[UR4][R4.64+0x3] ;  /* 0x0000030404117981 */ /* 0x000ea2000c1e9100 */
[----:B------:R-:W0:Y:S02]  /*07c0*/  LDC R0, c[0x0][0x3ac] ;  /* 0x0000eb00ff007b82 */ /* 0x000e240000000800 */
[----:B0-----:R-:W-:Y:S02]  /*07d0*/  ISETP.GT.AND P0, PT, R0, 0x2, PT ;  /* 0x000000020000780c */ /* 0x001fe40003f04270 */
[----:B--2---:R-:W-:-:S11]  /*07e0*/  I2FP.F32.U32 R17, R17 ;  /* 0x0000001100117245 */ /* 0x004fd60000201000 */
[----:B------:R-:W-:Y:S05]  /*07f0*/  @P0 BRA `(.L_x_12) ;  /* 0x0000000000500947 */ /* 0x000fea0003800000 */
[----:B------:R-:W-:-:S04]  /*0800*/  IADD3 R0, PT, PT, R0, -0x1, RZ ;  /* 0xffffffff00007810 */ /* 0x000fc80007ffe0ff */
[----:B------:R-:W-:-:S04]  /*0810*/  VIMNMX.U32 R0, PT, PT, R0, 0x2, PT ;  /* 0x0000000200007848 */ /* 0x000fc80003fe0000 */
[----:B------:R-:W-:-:S04]  /*0820*/  SHF.L.U32 R0, R0, 0x2, RZ ;  /* 0x0000000200007819 */ /* 0x000fc800000006ff */
[----:B------:R-:W0:Y:S02]  /*0830*/  LDC R4, c[0x2][R0] ;  /* 0x0080000000047b82 */ /* 0x000e240000000800 */
[----:B0-----:R-:W-:-:S04]  /*0840*/  SHF.R.S32.HI R5, RZ, 0x1f, R4 ;  /* 0x0000001fff057819 */ /* 0x001fc80000011404 */
.L_x_30:
[----:B------:R-:W-:Y:S05]  /*0850*/  BRX R4 -0x860                                                           (*"BRANCH_TARGETS .L_x_31,.L_x_32,.L_x_13"*) ;  /* 0xfffffff404e87949 */ /* 0x000fea000383ffff */
.L_x_32:
[----:B------:R-:W-:Y:S01]  /*0860*/  FADD R10, -R10, 1 ;  /* 0x3f8000000a0a7421 */ /* 0x000fe20000000100 */
[----:B------:R-:W-:Y:S01]  /*0870*/  FADD R11, -R11, 1 ;  /* 0x3f8000000b0b7421 */ /* 0x000fe20000000100 */
[----:B------:R-:W-:Y:S01]  /*0880*/  FADD R14, -R14, 1 ;  /* 0x3f8000000e0e7421 */ /* 0x000fe20000000100 */
[----:B------:R-:W-:Y:S01]  /*0890*/  FADD R3, -R15, 1 ;  /* 0x3f8000000f037421 */ /* 0x000fe20000000100 */
[----:B------:R-:W-:Y:S01]  /*08a0*/  FADD R0, -R6, 1 ;  /* 0x3f80000006007421 */ /* 0x000fe20000000100 */
[----:B------:R-:W-:Y:S02]  /*08b0*/  FADD R5, -R7, 1 ;  /* 0x3f80000007057421 */ /* 0x000fe40000000100 */
[----:B------:R-:W-:Y:S01]  /*08c0*/  FFMA R10, -R10, R3, 1 ;  /* 0x3f8000000a0a7423 */ /* 0x000fe20000000103 */
[----:B------:R-:W-:Y:S01]  /*08d0*/  FFMA R11, -R11, R0, 1 ;  /* 0x3f8000000b0b7423 */ /* 0x000fe20000000100 */
[----:B------:R-:W-:Y:S01]  /*08e0*/  FFMA R14, -R14, R5, 1 ;  /* 0x3f8000000e0e7423 */ /* 0x000fe20000000105 */
[----:B------:R-:W-:Y:S06]  /*08f0*/  BRA `(.L_x_13) ;  /* 0x0000000000b47947 */ /* 0x000fec0003800000 */
.L_x_31:
[----:B------:R-:W-:Y:S01]  /*0900*/  FMUL R10, R10, R15 ;  /* 0x0000000f0a0a7220 */ /* 0x000fe20000400000 */
[----:B------:R-:W-:Y:S01]  /*0910*/  FMUL R11, R11, R6 ;  /* 0x000000060b0b7220 */ /* 0x000fe20000400000 */
[----:B------:R-:W-:Y:S01]  /*0920*/  FMUL R14, R14, R7 ;  /* 0x000000070e0e7220 */ /* 0x000fe20000400000 */
[----:B------:R-:W-:Y:S06]  /*0930*/  BRA `(.L_x_13) ;  /* 0x0000000000a47947 */ /* 0x000fec0003800000 */
.L_x_12:
[----:B------:R-:W-:-:S05]  /*0940*/  IMAD.MOV.U32 R3, RZ, RZ, -0x3 ;  /* 0xfffffffdff037424 */ /* 0x000fca00078e00ff */
[----:B------:R-:W-:-:S04]  /*0950*/  VIADDMNMX.U32 R0, R0, R3, 0x3, PT ;  /* 0x0000000300007446 */ /* 0x000fc80003800003 */
[----:B------:R-:W-:-:S04]  /*0960*/  SHF.L.U32 R0, R0, 0x2, RZ ;  /* 0x0000000200007819 */ /* 0x000fc800000006ff */
[----:B------:R-:W0:Y:S02]  /*0970*/  LDC R4, c[0x2][R0+0xc] ;  /* 0x0080030000047b82 */ /* 0x000e240000000800 */
[----:B0-----:R-:W-:-:S04]  /*0980*/  SHF.R.S32.HI R5, RZ, 0x1f, R4 ;  /* 0x0000001fff057819 */ /* 0x001fc80000011404 */
.L_x_34:
[----:B------:R-:W-:Y:S05]  /*0990*/  BRX R4 -0x9a0                                                           (*"BRANCH_TARGETS .L_x_35,.L_x_36,.L_x_37,.L_x_13"*) ;  /* 0xfffffff404987949 */ /* 0x000fea000383ffff */
.L_x_37:
[----:B------:R-:W-:Y:S01]  /*09a0*/  FADD R10, -R10, R15 ;  /* 0x0000000f0a0a7221 */ /* 0x000fe20000000100 */
[----:B------:R-:W-:Y:S01]  /*09b0*/  FADD R11, -R11, R6 ;  /* 0x000000060b0b7221 */ /* 0x000fe20000000100 */
[----:B------:R-:W-:-:S03]  /*09c0*/  FADD R14, -R14, R7 ;  /* 0x000000070e0e7221 */ /* 0x000fc60000000100 */
[----:B------:R-:W-:Y:S02]  /*09d0*/  FMNMX R10, RZ, R10, !PT ;  /* 0x0000000aff0a7209 */ /* 0x000fe40007800000 */
[----:B------:R-:W-:Y:S02]  /*09e0*/  FMNMX R11, RZ, R11, !PT ;  /* 0x0000000bff0b7209 */ /* 0x000fe40007800000 */
[----:B------:R-:W-:Y:S01]  /*09f0*/  FMNMX R14, RZ, R14, !PT ;  /* 0x0000000eff0e7209 */ /* 0x000fe20007800000 */
[----:B------:R-:W-:Y:S06]  /*0a00*/  BRA `(.L_x_13) ;  /* 0x0000000000707947 */ /* 0x000fec0003800000 */
.L_x_35:
[----:B------:R-:W-:Y:S02]  /*0a10*/  FSETP.GEU.AND P0, PT, R15, 0.5, PT ;  /* 0x3f0000000f00780b */ /* 0x000fe40003f0e000 */
[----:B------:R-:W-:Y:S02]  /*0a20*/  FSETP.GEU.AND P1, PT, R6, 0.5, PT ;  /* 0x3f0000000600780b */ /* 0x000fe40003f2e000 */
[----:B------:R-:W-:-:S09]  /*0a30*/  FSETP.GEU.AND P2, PT, R7, 0.5, PT ;  /* 0x3f0000000700780b */ /* 0x000fd20003f4e000 */
[----:B------:R-:W-:Y:S01]  /*0a40*/  @!P0 FADD R0, R10, R10 ;  /* 0x0000000a0a008221 */ /* 0x000fe20000000000 */
[----:B------:R-:W-:Y:S01]  /*0a50*/  @P0 FADD R5, -R15, 1 ;  /* 0x3f8000000f050421 */ /* 0x000fe20000000100 */
[----:B------:R-:W-:Y:S01]  /*0a60*/  @!P1 FADD R3, R11, R11 ;  /* 0x0000000b0b039221 */ /* 0x000fe20000000000 */
[----:B------:R-:W-:Y:S01]  /*0a70*/  @P1 FADD R12, -R6, 1 ;  /* 0x3f800000060c1421 */ /* 0x000fe20000000100 */
[----:B------:R-:W-:Y:S01]  /*0a80*/  @!P2 FADD R4, R14, R14 ;  /* 0x0000000e0e04a221 */ /* 0x000fe20000000000 */
[----:B------:R-:W-:Y:S01]  /*0a90*/  @!P0 FMUL R10, R0, R15 ;  /* 0x0000000f000a8220 */ /* 0x000fe20000400000 */
[----:B------:R-:W-:Y:S01]  /*0aa0*/  @!P1 FMUL R11, R3, R6 ;  /* 0x00000006030b9220 */ /* 0x000fe20000400000 */
[----:B------:R-:W-:Y:S01]  /*0ab0*/  @P2 FADD R13, -R7, 1 ;  /* 0x3f800000070d2421 */ /* 0x000fe20000000100 */
[----:B------:R-:W-:Y:S01]  /*0ac0*/  @!P2 FMUL R14, R4, R7 ;  /* 0x00000007040ea220 */ /* 0x000fe20000400000 */
[----:B------:R-:W-:Y:S01]  /*0ad0*/  @P0 FADD R0, -R10, 1 ;  /* 0x3f8000000a000421 */ /* 0x000fe20000000100 */
[----:B------:R-:W-:-:S02]  /*0ae0*/  @P1 FADD R3, -R11, 1 ;  /* 0x3f8000000b031421 */ /* 0x000fc40000000100 */
[----:B------:R-:W-:Y:S01]  /*0af0*/  @P2 FADD R4, -R14, 1 ;  /* 0x3f8000000e042421 */ /* 0x000fe20000000100 */
[----:B------:R-:W-:Y:S01]  /*0b00*/  @P0 FADD R0, R0, R0 ;  /* 0x0000000000000221 */ /* 0x000fe20000000000 */
[----:B------:R-:W-:Y:S02]  /*0b10*/  @P1 FADD R3, R3, R3 ;  /* 0x0000000303031221 */ /* 0x000fe40000000000 */
[----:B------:R-:W-:Y:S01]  /*0b20*/  @P2 FADD R4, R4, R4 ;  /* 0x0000000404042221 */ /* 0x000fe20000000000 */
[----:B------:R-:W-:Y:S01]  /*0b30*/  @P0 FFMA R10, R5, -R0, 1 ;  /* 0x3f800000050a0423 */ /* 0x000fe20000000800 */
[----:B------:R-:W-:Y:S02]  /*0b40*/  @P1 FFMA R11, R12, -R3, 1 ;  /* 0x3f8000000c0b1423 */ /* 0x000fe40000000803 */
[----:B------:R-:W-:Y:S01]  /*0b50*/  @P2 FFMA R14, R13, -R4, 1 ;  /* 0x3f8000000d0e2423 */ /* 0x000fe20000000804 */
[----:B------:R-:W-:Y:S06]  /*0b60*/  BRA `(.L_x_13) ;  /* 0x0000000000187947 */ /* 0x000fec0003800000 */
.L_x_36:
[----:B------:R-:W-:Y:S01]  /*0b70*/  FADD R10, R10, R15 ;  /* 0x0000000f0a0a7221 */ /* 0x000fe20000000000 */
[----:B------:R-:W-:Y:S01]  /*0b80*/  FADD R11, R11, R6 ;  /* 0x000000060b0b7221 */ /* 0x000fe20000000000 */
[----:B------:R-:W-:-:S03]  /*0b90*/  FADD R14, R14, R7 ;  /* 0x000000070e0e7221 */ /* 0x000fc60000000000 */
[----:B------:R-:W-:Y:S02]  /*0ba0*/  FMNMX R10, R10, 1, PT ;  /* 0x3f8000000a0a7809 */ /* 0x000fe40003800000 */
[----:B------:R-:W-:Y:S02]  /*0bb0*/  FMNMX R11, R11, 1, PT ;  /* 0x3f8000000b0b7809 */ /* 0x000fe40003800000 */
[----:B------:R-:W-:-:S07]  /*0bc0*/  FMNMX R14, R14, 1, PT ;  /* 0x3f8000000e0e7809 */ /* 0x000fce0003800000 */
.L_x_13:
[----:B------:R-:W-:Y:S01]  /*0bd0*/  HFMA2 R3, -RZ, RZ, 0.9375, -7.688999176025390625e-06 ;  /* 0x3b808081ff037431 */ /* 0x000fe200000001ff */
[----:B------:R-:W0:Y:S01]  /*0be0*/  FCHK P0, R19, 255 ;  /* 0x437f000013007902 */ /* 0x000e220000000000 */
[----:B------:R-:W-:Y:S03]  /*0bf0*/  BSSY.RECONVERGENT B0, `(.L_x_14) ;  /* 0x000000b000007945 */ /* 0x000fe60003800200 */
[----:B------:R-:W-:-:S04]  /*0c00*/  FFMA R0, R3, -R8, 1 ;  /* 0x3f80000003007423 */ /* 0x000fc80000000808 */
[----:B------:R-:W-:-:S04]  /*0c10*/  FFMA R0, R0, R3, 0.0039215688593685626984 ;  /* 0x3b80808100007423 */ /* 0x000fc80000000003 */
        /* <DEDUP_REMOVED lines=8> */
.L_x_15:
[----:B------:R-:W-:Y:S05]  /*0ca0*/  BSYNC.RECONVERGENT B0 ;  /* 0x0000000000007941 */ /* 0x000fea0003800200 */
.L_x_14:
[----:B------:R-:W0:Y:S01]  /*0cb0*/  LDCU UR6, c[0x0][0x3b0] ;  /* 0x00007600ff0677ac */ /* 0x000e220008000800 */
[----:B------:R-:W-:Y:S01]  /*0cc0*/  HFMA2 R3, -RZ, RZ, 0.9375, -7.688999176025390625e-06 ;  /* 0x3b808081ff037431 */ /* 0x000fe200000001ff */
[----:B------:R-:W1:Y:S01]  /*0cd0*/  FCHK P0, R17, 255 ;  /* 0x437f000011007902 */ /* 0x000e620000000000 */
[----:B------:R-:W-:Y:S03]  /*0ce0*/  BSSY.RECONVERGENT B0, `(.L_x_16) ;  /* 0x0000012000007945 */ /* 0x000fe60003800200 */
[----:B------:R-:W-:-:S04]  /*0cf0*/  FFMA R0, R3, -R8, 1 ;  /* 0x3f80000003007423 */ /* 0x000fc80000000808 */
[----:B------:R-:W-:Y:S01]  /*0d00*/  FFMA R0, R0, R3, 0.0039215688593685626984 ;  /* 0x3b80808100007423 */ /* 0x000fe20000000003 */
[----:B0-----:R-:W-:-:S04]  /*0d10*/  FMUL R5, R5, UR6 ;  /* 0x0000000605057c20 */ /* 0x001fc80008400000 */
[C---:B------:R-:W-:Y:S01]  /*0d20*/  FMUL R3, R5.reuse, R10 ;  /* 0x0000000a05037220 */ /* 0x040fe20000400000 */
[----:B------:R-:W-:Y:S01]  /*0d30*/  FFMA R10, R0, R17, RZ ;  /* 0x00000011000a7223 */ /* 0x000fe200000000ff */
[C---:B------:R-:W-:Y:S01]  /*0d40*/  FADD R4, -R5.reuse, 1 ;  /* 0x3f80000005047421 */ /* 0x040fe20000000100 */
[C---:B------:R-:W-:Y:S01]  /*0d50*/  FMUL R11, R5.reuse, R11 ;  /* 0x0000000b050b7220 */ /* 0x040fe20000400000 */
[----:B------:R-:W-:Y:S01]  /*0d60*/  FMUL R14, R5, R14 ;  /* 0x0000000e050e7220 */ /* 0x000fe20000400000 */
[----:B------:R-:W-:Y:S01]  /*0d70*/  FFMA R13, R10, -255, R17 ;  /* 0xc37f00000a0d7823 */ /* 0x000fe20000000011 */
[C---:B------:R-:W-:Y:S01]  /*0d80*/  FFMA R15, R4.reuse, R15, R3 ;  /* 0x0000000f040f7223 */ /* 0x040fe20000000003 */
[C---:B------:R-:W-:Y:S01]  /*0d90*/  FFMA R6, R4.reuse, R6, R11 ;  /* 0x0000000604067223 */ /* 0x040fe2000000000b */
[----:B------:R-:W-:Y:S01]  /*0da0*/  FFMA R7, R4, R7, R14 ;  /* 0x0000000704077223 */ /* 0x000fe2000000000e */
[----:B------:R-:W-:Y:S01]  /*0db0*/  FFMA R0, R0, R13, R10 ;  /* 0x0000000d00007223 */ /* 0x000fe2000000000a */
[----:B-1----:R-:W-:Y:S06]  /*0dc0*/  @!P0 BRA `(.L_x_17) ;  /* 0x00000000000c8947 */ /* 0x002fec0003800000 */
[----:B------:R-:W-:Y:S01]  /*0dd0*/  IMAD.MOV.U32 R0, RZ, RZ, R17 ;  /* 0x000000ffff007224 */ /* 0x000fe200078e0011 */
[----:B------:R-:W-:-:S07]  /*0de0*/  MOV R16, 0xe00 ;  /* 0x00000e0000107802 */ /* 0x000fce0000000f00 */
[----:B------:R-:W-:Y:S05]  /*0df0*/  CALL.REL.NOINC `($__internal_0_$__cuda_sm3x_div_rn_noftz_f32_slowpath) ;  /* 0x0000000000747944 */ /* 0x000fea0003c00000 */
.L_x_17:
[----:B------:R-:W-:Y:S05]  /*0e00*/  BSYNC.RECONVERGENT B0 ;  /* 0x0000000000007941 */ /* 0x000fea0003800200 */
.L_x_16:
[----:B------:R-:W-:Y:S01]  /*0e10*/  MOV R3, 0x437f0000 ;  /* 0x437f000000037802 */ /* 0x000fe20000000f00 */
[----:B------:R-:W0:Y:S01]  /*0e20*/  LDCU UR6, c[0x0][0x3a8] ;  /* 0x00007500ff0677ac */ /* 0x000e220008000800 */
[----:B------:R-:W-:-:S03]  /*0e30*/  FFMA R0, R4, R0, R5 ;  /* 0x0000000004007223 */ /* 0x000fc60000000005 */
[-C--:B------:R-:W-:Y:S01]  /*0e40*/  FFMA R15, R15, R3.reuse, 0.5 ;  /* 0x3f0000000f0f7423 */ /* 0x080fe20000000003 */
[-C--:B------:R-:W-:Y:S01]  /*0e50*/  FFMA R7, R7, R3.reuse, 0.5 ;  /* 0x3f00000007077423 */ /* 0x080fe20000000003 */
[-C--:B------:R-:W-:Y:S01]  /*0e60*/  FFMA R6, R6, R3.reuse, 0.5 ;  /* 0x3f00000006067423 */ /* 0x080fe20000000003 */
[----:B------:R-:W-:Y:S01]  /*0e70*/  FFMA R0, R0, R3, 0.5 ;  /* 0x3f00000000007423 */ /* 0x000fe20000000003 */
[----:B------:R-:W1:Y:S01]  /*0e80*/  LDCU.64 UR8, c[0x0][0x390] ;  /* 0x00007200ff0877ac */ /* 0x000e620008000a00 */
[----:B------:R-:W-:Y:S02]  /*0e90*/  FMNMX R15, RZ, R15, !PT ;  /* 0x0000000fff0f7209 */ /* 0x000fe40007800000 */
[----:B------:R-:W-:Y:S02]  /*0ea0*/  FMNMX R7, RZ, R7, !PT ;  /* 0x00000007ff077209 */ /* 0x000fe40007800000 */
[----:B------:R-:W-:Y:S02]  /*0eb0*/  FMNMX R6, RZ, R6, !PT ;  /* 0x00000006ff067209 */ /* 0x000fe40007800000 */
[----:B------:R-:W-:-:S02]  /*0ec0*/  FMNMX R0, RZ, R0, !PT ;  /* 0x00000000ff007209 */ /* 0x000fc40007800000 */
[----:B------:R-:W-:Y:S01]  /*0ed0*/  FMNMX R15, R15, 255, PT ;  /* 0x437f00000f0f7809 */ /* 0x000fe20003800000 */
[----:B0-----:R-:W-:Y:S01]  /*0ee0*/  IMAD R9, R2, UR6, R9 ;  /* 0x0000000602097c24 */ /* 0x001fe2000f8e0209 */
[----:B------:R-:W-:Y:S02]  /*0ef0*/  FMNMX R7, R7, 255, PT ;  /* 0x437f000007077809 */ /* 0x000fe40003800000 */
[----:B------:R-:W-:Y:S02]  /*0f00*/  FMNMX R6, R6, 255, PT ;  /* 0x437f000006067809 */ /* 0x000fe40003800000 */
[----:B------:R-:W-:Y:S01]  /*0f10*/  FMNMX R0, R0, 255, PT ;  /* 0x437f000000007809 */ /* 0x000fe20003800000 */
[----:B------:R-:W0:Y:S01]  /*0f20*/  F2I.U32.TRUNC.NTZ R15, R15 ;  /* 0x0000000f000f7305 */ /* 0x000e22000020f000 */
[----:B-1----:R-:W-:-:S04]  /*0f30*/  IADD3 R2, P0, PT, R9, UR8, RZ ;  /* 0x0000000809027c10 */ /* 0x002fc8000ff1e0ff */
[----:B------:R-:W-:-:S03]  /*0f40*/  LEA.HI.X.SX32 R3, R9, UR9, 0x1, P0 ;  /* 0x0000000909037c11 */ /* 0x000fc600080f0eff */
[----:B------:R-:W1:Y:S02]  /*0f50*/  F2I.U32.TRUNC.NTZ R5, R6 ;  /* 0x0000000600057305 */ /* 0x000e64000020f000 */
[----:B0-----:R-:W-:Y:S06]  /*0f60*/  STG.E.U8 desc[UR4][R2.64], R15 ;  /* 0x0000000f02007986 */ /* 0x001fec000c101104 */
[----:B------:R-:W0:Y:S01]  /*0f70*/  F2I.U32.TRUNC.NTZ R7, R7 ;  /* 0x0000000700077305 */ /* 0x000e22000020f000 */
[----:B-1----:R-:W-:Y:S07]  /*0f80*/  STG.E.U8 desc[UR4][R2.64+0x1], R5 ;  /* 0x0000010502007986 */ /* 0x002fee000c101104 */
[----:B------:R-:W1:Y:S01]  /*0f90*/  F2I.U32.TRUNC.NTZ R11, R0 ;  /* 0x00000000000b7305 */ /* 0x000e62000020f000 */
[----:B0-----:R-:W-:Y:S04]  /*0fa0*/  STG.E.U8 desc[UR4][R2.64+0x2], R7 ;  /* 0x0000020702007986 */ /* 0x001fe8000c101104 */
[----:B-1----:R-:W-:Y:S01]  /*0fb0*/  STG.E.U8 desc[UR4][R2.64+0x3], R11 ;  /* 0x0000030b02007986 */ /* 0x002fe2000c101104 */
[----:B------:R-:W-:Y:S05]  /*0fc0*/  EXIT ;  /* 0x000000000000794d */ /* 0x000fea0003800000 */
        .weak           $__internal_0_$__cuda_sm3x_div_rn_noftz_f32_slowpath
        .type           $__internal_0_$__cuda_sm3x_div_rn_noftz_f32_slowpath,@function
        .size           $__internal_0_$__cuda_sm3x_div_rn_noftz_f32_slowpath,(.L_x_39 - $__internal_0_$__cuda_sm3x_div_rn_noftz_f32_slowpath)
$__internal_0_$__cuda_sm3x_div_rn_noftz_f32_slowpath:
[----:B------:R-:W-:Y:S01]  /*0fd0*/  SHF.R.U32.HI R3, RZ, 0x17, R8 ;  /* 0x00000017ff037819 */ /* 0x000fe20000011608 */
[----:B------:R-:W-:Y:S01]  /*0fe0*/  BSSY.RECONVERGENT B1, `(.L_x_18) ;  /* 0x0000066000017945 */ /* 0x000fe20003800200 */
[----:B------:R-:W-:Y:S01]  /*0ff0*/  SHF.R.U32.HI R20, RZ, 0x17, R0 ;  /* 0x00000017ff147819 */ /* 0x000fe20000011600 */
[----:B------:R-:W-:Y:S01]  /*1000*/  HFMA2 R21, -RZ, RZ, 3.748046875, 0 ;  /* 0x437f0000ff157431 */ /* 0x000fe200000001ff */
[----:B------:R-:W-:Y:S02]  /*1010*/  LOP3.LUT R3, R3, 0xff, RZ, 0xc0, !PT ;  /* 0x000000ff03037812 */ /* 0x000fe400078ec0ff */
[----:B------:R-:W-:Y:S02]  /*1020*/  LOP3.LUT R20, R20, 0xff, RZ, 0xc0, !PT ;  /* 0x000000ff14147812 */ /* 0x000fe400078ec0ff */
[----:B------:R-:W-:-:S03]  /*1030*/  IADD3 R13, PT, PT, R3, -0x1, RZ ;  /* 0xffffffff030d7810 */ /* 0x000fc60007ffe0ff */
[----:B------:R-:W-:Y:S01]  /*1040*/  VIADD R18, R20, 0xffffffff ;  /* 0xffffffff14127836 */ /* 0x000fe20000000000 */
[----:B------:R-:W-:-:S04]  /*1050*/  ISETP.GT.U32.AND P0, PT, R13, 0xfd, PT ;  /* 0x000000fd0d00780c */ /* 0x000fc80003f04070 */
[----:B------:R-:W-:-:S13]  /*1060*/  ISETP.GT.U32.OR P0, PT, R18, 0xfd, P0 ;  /* 0x000000fd1200780c */ /* 0x000fda0000704470 */
[----:B------:R-:W-:Y:S01]  /*1070*/  @!P0 MOV R12, RZ ;  /* 0x000000ff000c8202 */ /* 0x000fe20000000f00 */
[----:B------:R-:W-:Y:S06]  /*1080*/  @!P0 BRA `(.L_x_19) ;  /* 0x0000000000608947 */ /* 0x000fec0003800000 */
[----:B------:R-:W-:Y:S01]  /*1090*/  IMAD.MOV.U32 R3, RZ, RZ, 0x437f0000 ;  /* 0x437f0000ff037424 */ /* 0x000fe200078e00ff */
[----:B------:R-:W-:-:S04]  /*10a0*/  FSETP.GTU.FTZ.AND P0, PT, |R0|, +INF , PT ;  /* 0x7f8000000000780b */ /* 0x000fc80003f1c200 */
[----:B------:R-:W-:-:S04]  /*10b0*/  FSETP.GTU.FTZ.AND P1, PT, |R3|, +INF , PT ;  /* 0x7f8000000300780b */ /* 0x000fc80003f3c200 */
[----:B------:R-:W-:-:S13]  /*10c0*/  PLOP3.LUT P0, PT, P0, P1, PT, 0xf8, 0x8f ;  /* 0x00000000008f781c */ /* 0x000fda0000703f70 */
[----:B------:R-:W-:Y:S05]  /*10d0*/  @P0 BRA `(.L_x_20) ;  /* 0x0000000400540947 */ /* 0x000fea0003800000 */
[----:B------:R-:W-:-:S13]  /*10e0*/  LOP3.LUT P0, RZ, R21, 0x7fffffff, R0, 0xc8, !PT ;  /* 0x7fffffff15ff7812 */ /* 0x000fda000780c800 */
[----:B------:R-:W-:Y:S05]  /*10f0*/  @!P0 BRA `(.L_x_21) ;  /* 0x0000000400448947 */ /* 0x000fea0003800000 */
[C---:B------:R-:W-:Y:S02]  /*1100*/  FSETP.NEU.FTZ.AND P2, PT, |R0|.reuse, +INF , PT ;  /* 0x7f8000000000780b */ /* 0x040fe40003f5d200 */
[----:B------:R-:W-:Y:S02]  /*1110*/  FSETP.NEU.FTZ.AND P1, PT, |R3|, +INF , PT ;  /* 0x7f8000000300780b */ /* 0x000fe40003f3d200 */
[----:B------:R-:W-:-:S11]  /*1120*/  FSETP.NEU.FTZ.AND P0, PT, |R0|, +INF , PT ;  /* 0x7f8000000000780b */ /* 0x000fd60003f1d200 */
[----:B------:R-:W-:Y:S05]  /*1130*/  @!P1 BRA !P2, `(.L_x_21) ;  /* 0x0000000400349947 */ /* 0x000fea0005000000 */
[----:B------:R-:W-:-:S04]  /*1140*/  LOP3.LUT P2, RZ, R0, 0x7fffffff, RZ, 0xc0, !PT ;  /* 0x7fffffff00ff7812 */ /* 0x000fc8000784c0ff */
[----:B------:R-:W-:-:S13]  /*1150*/  PLOP3.LUT P1, PT, P1, P2, PT, 0x2f, 0xf2 ;  /* 0x0000000000f2781c */ /* 0x000fda0000f24577 */
[----:B------:R-:W-:Y:S05]  /*1160*/  @P1 BRA `(.L_x_22) ;  /* 0x0000000400201947 */ /* 0x000fea0003800000 */
[----:B------:R-:W-:-:S04]  /*1170*/  LOP3.LUT P1, RZ, R21, 0x7fffffff, RZ, 0xc0, !PT ;  /* 0x7fffffff15ff7812 */ /* 0x000fc8000782c0ff */
[----:B------:R-:W-:-:S13]  /*1180*/  PLOP3.LUT P0, PT, P0, P1, PT, 0x2f, 0xf2 ;  /* 0x0000000000f2781c */ /* 0x000fda0000702577 */
[----:B------:R-:W-:Y:S05]  /*1190*/  @P0 BRA `(.L_x_23) ;  /* 0x0000000400080947 */ /* 0x000fea0003800000 */
[----:B------:R-:W-:Y:S02]  /*11a0*/  ISETP.GE.AND P0, PT, R18, RZ, PT ;  /* 0x000000ff1200720c */ /* 0x000fe40003f06270 */
[----:B------:R-:W-:-:S11]  /*11b0*/  ISETP.GE.AND P1, PT, R13, RZ, PT ;  /* 0x000000ff0d00720c */ /* 0x000fd60003f26270 */
[----:B------:R-:W-:Y:S01]  /*11c0*/  @P0 MOV R12, RZ ;  /* 0x000000ff000c0202 */ /* 0x000fe20000000f00 */
[----:B------:R-:W-:Y:S01]  /*11d0*/  @!P0 FFMA R0, R0, 1.84467440737095516160e+19, RZ ;  /* 0x5f80000000008823 */ /* 0x000fe200000000ff */
[----:B------:R-:W-:Y:S01]  /*11e0*/  @!P0 MOV R12, 0xffffffc0 ;  /* 0xffffffc0000c8802 */ /* 0x000fe20000000f00 */
[----:B------:R-:W-:-:S04]  /*11f0*/  @!P1 FFMA R21, R3, 1.84467440737095516160e+19, RZ ;  /* 0x5f80000003159823 */ /* 0x000fc800000000ff */
[----:B------:R-:W-:-:S07]  /*1200*/  @!P1 VIADD R12, R12, 0x40 ;  /* 0x000000400c0c9836 */ /* 0x000fce0000000000 */
.L_x_19:
[----:B------:R-:W-:Y:S01]  /*1210*/  SHF.R.U32.HI R13, RZ, 0x17, R8 ;  /* 0x00000017ff0d7819 */ /* 0x000fe20000011608 */
[----:B------:R-:W-:Y:S01]  /*1220*/  BSSY.RECONVERGENT B2, `(.L_x_24) ;  /* 0x0000038000027945 */ /* 0x000fe20003800200 */
[----:B------:R-:W-:Y:S02]  /*1230*/  IADD3 R20, PT, PT, R20, -0x7f, RZ ;  /* 0xffffff8114147810 */ /* 0x000fe40007ffe0ff */
[----:B------:R-:W-:-:S03]  /*1240*/  LOP3.LUT R13, R13, 0xff, RZ, 0xc0, !PT ;  /* 0x000000ff0d0d7812 */ /* 0x000fc600078ec0ff */
[C---:B------:R-:W-:Y:S01]  /*1250*/  IMAD R0, R20.reuse, -0x800000, R0 ;  /* 0xff80000014007824 */ /* 0x040fe200078e0200 */
[----:B------:R-:W-:Y:S02]  /*1260*/  LEA R18, R13, 0xc0800000, 0x17 ;  /* 0xc08000000d127811 */ /* 0x000fe400078eb8ff */
[----:B------:R-:W-:Y:S02]  /*1270*/  IADD3 R13, PT, PT, R20, 0x7f, -R13 ;  /* 0x0000007f140d7810 */ /* 0x000fe40007ffe80d */
[----:B------:R-:W-:-:S03]  /*1280*/  IADD3 R22, PT, PT, -R18, R21, RZ ;  /* 0x0000001512167210 */ /* 0x000fc60007ffe1ff */
[----:B------:R-:W-:Y:S01]  /*1290*/  IMAD.IADD R13, R13, 0x1, R12 ;  /* 0x000000010d0d7824 */ /* 0x000fe200078e020c */
[----:B------:R-:W0:Y:S01]  /*12a0*/  MUFU.RCP R18, R22 ;  /* 0x0000001600127308 */ /* 0x000e220000001000 */
[----:B------:R-:W-:-:S04]  /*12b0*/  FADD.FTZ R21, -R22, -RZ ;  /* 0x800000ff16157221 */ /* 0x000fc80000010100 */
[----:B0-----:R-:W-:-:S04]  /*12c0*/  FFMA R3, R18, R21, 1 ;  /* 0x3f80000012037423 */ /* 0x001fc80000000015 */
[----:B------:R-:W-:-:S04]  /*12d0*/  FFMA R3, R18, R3, R18 ;  /* 0x0000000312037223 */ /* 0x000fc80000000012 */
[----:B------:R-:W-:-:S04]  /*12e0*/  FFMA R18, R0, R3, RZ ;  /* 0x0000000300127223 */ /* 0x000fc800000000ff */
[----:B------:R-:W-:-:S04]  /*12f0*/  FFMA R23, R21, R18, R0 ;  /* 0x0000001215177223 */ /* 0x000fc80000000000 */
[----:B------:R-:W-:-:S04]  /*1300*/  FFMA R18, R3, R23, R18 ;  /* 0x0000001703127223 */ /* 0x000fc80000000012 */
[----:B------:R-:W-:-:S04]  /*1310*/  FFMA R21, R21, R18, R0 ;  /* 0x0000001215157223 */ /* 0x000fc80000000000 */
[----:B------:R-:W-:-:S05]  /*1320*/  FFMA R0, R3, R21, R18 ;  /* 0x0000001503007223 */ /* 0x000fca0000000012 */
[----:B------:R-:W-:-:S04]  /*1330*/  SHF.R.U32.HI R20, RZ, 0x17, R0 ;  /* 0x00000017ff147819 */ /* 0x000fc80000011600 */
[----:B------:R-:W-:-:S04]  /*1340*/  LOP3.LUT R12, R20, 0xff, RZ, 0xc0, !PT ;  /* 0x000000ff140c7812 */ /* 0x000fc800078ec0ff */
[----:B------:R-:W-:-:S04]  /*1350*/  IADD3 R12, PT, PT, R12, R13, RZ ;  /* 0x0000000d0c0c7210 */ /* 0x000fc80007ffe0ff */
[----:B------:R-:W-:-:S04]  /*1360*/  IADD3 R20, PT, PT, R12, -0x1, RZ ;  /* 0xffffffff0c147810 */ /* 0x000fc80007ffe0ff */
[----:B------:R-:W-:-:S13]  /*1370*/  ISETP.GE.U32.AND P0, PT, R20, 0xfe, PT ;  /* 0x000000fe1400780c */ /* 0x000fda0003f06070 */
[----:B------:R-:W-:Y:S05]  /*1380*/  @!P0 BRA `(.L_x_25) ;  /* 0x0000000000808947 */ /* 0x000fea0003800000 */
[----:B------:R-:W-:-:S13]  /*1390*/  ISETP.GT.AND P0, PT, R12, 0xfe, PT ;  /* 0x000000fe0c00780c */ /* 0x000fda0003f04270 */
[----:B------:R-:W-:Y:S05]  /*13a0*/  @P0 BRA `(.L_x_26) ;  /* 0x00000000006c0947 */ /* 0x000fea0003800000 */
[----:B------:R-:W-:-:S13]  /*13b0*/  ISETP.GE.AND P0, PT, R12, 0x1, PT ;  /* 0x000000010c00780c */ /* 0x000fda0003f06270 */
[----:B------:R-:W-:Y:S05]  /*13c0*/  @P0 BRA `(.L_x_27) ;  /* 0x0000000000740947 */ /* 0x000fea0003800000 */
[----:B------:R-:W-:Y:S02]  /*13d0*/  ISETP.GE.AND P0, PT, R12, -0x18, PT ;  /* 0xffffffe80c00780c */ /* 0x000fe40003f06270 */
[----:B------:R-:W-:-:S11]  /*13e0*/  LOP3.LUT R0, R0, 0x80000000, RZ, 0xc0, !PT ;  /* 0x8000000000007812 */ /* 0x000fd600078ec0ff */
[----:B------:R-:W-:Y:S05]  /*13f0*/  @!P0 BRA `(.L_x_27) ;  /* 0x0000000000688947 */ /* 0x000fea0003800000 */
[CCC-:B------:R-:W-:Y:S01]  /*1400*/  FFMA.RZ R20, R3.reuse, R21.reuse, R18.reuse ;  /* 0x0000001503147223 */ /* 0x1c0fe2000000c012 */
[CCC-:B------:R-:W-:Y:S01]  /*1410*/  FFMA.RP R13, R3.reuse, R21.reuse, R18.reuse ;  /* 0x00000015030d7223 */ /* 0x1c0fe20000008012 */
[----:B------:R-:W-:Y:S01]  /*1420*/  FFMA.RM R18, R3, R21, R18 ;  /* 0x0000001503127223 */ /* 0x000fe20000004012 */
[C---:B------:R-:W-:Y:S01]  /*1430*/  VIADD R3, R12.reuse, 0x20 ;  /* 0x000000200c037836 */ /* 0x040fe20000000000 */
[----:B------:R-:W-:Y:S02]  /*1440*/  ISETP.NE.AND P2, PT, R12, RZ, PT ;  /* 0x000000ff0c00720c */ /* 0x000fe40003f45270 */
[----:B------:R-:W-:Y:S02]  /*1450*/  LOP3.LUT R20, R20, 0x7fffff, RZ, 0xc0, !PT ;  /* 0x007fffff14147812 */ /* 0x000fe400078ec0ff */
[----:B------:R-:W-:Y:S02]  /*1460*/  ISETP.NE.AND P1, PT, R12, RZ, PT ;  /* 0x000000ff0c00720c */ /* 0x000fe40003f25270 */
[----:B------:R-:W-:-:S02]  /*1470*/  LOP3.LUT R20, R20, 0x800000, RZ, 0xfc, !PT ;  /* 0x0080000014147812 */ /* 0x000fc400078efcff */
[----:B------:R-:W-:Y:S02]  /*1480*/  IADD3 R12, PT, PT, -R12, RZ, RZ ;  /* 0x000000ff0c0c7210 */ /* 0x000fe40007ffe1ff */
[----:B------:R-:W-:Y:S02]  /*1490*/  SHF.L.U32 R3, R20, R3, RZ ;  /* 0x0000000314037219 */ /* 0x000fe400000006ff */
[----:B------:R-:W-:Y:S02]  /*14a0*/  FSETP.NEU.FTZ.AND P0, PT, R13, R18, PT ;  /* 0x000000120d00720b */ /* 0x000fe40003f1d000 */
[----:B------:R-:W-:Y:S02]  /*14b0*/  SEL R13, R12, RZ, P2 ;  /* 0x000000ff0c0d7207 */ /* 0x000fe40001000000 */
[----:B------:R-:W-:Y:S02]  /*14c0*/  ISETP.NE.AND P1, PT, R3, RZ, P1 ;  /* 0x000000ff0300720c */ /* 0x000fe40000f25270 */
[----:B------:R-:W-:-:S02]  /*14d0*/  SHF.R.U32.HI R13, RZ, R13, R20 ;  /* 0x0000000dff0d7219 */ /* 0x000fc40000011614 */
[----:B------:R-:W-:Y:S02]  /*14e0*/  PLOP3.LUT P0, PT, P0, P1, PT, 0xf8, 0x8f ;  /* 0x00000000008f781c */ /* 0x000fe40000703f70 */
[----:B------:R-:W-:Y:S02]  /*14f0*/  SHF.R.U32.HI R12, RZ, 0x1, R13 ;  /* 0x00000001ff0c7819 */ /* 0x000fe4000001160d */
[----:B------:R-:W-:-:S04]  /*1500*/  SEL R3, RZ, 0x1, !P0 ;  /* 0x00000001ff037807 */ /* 0x000fc80004000000 */
[----:B------:R-:W-:-:S04]  /*1510*/  LOP3.LUT R18, R3, 0x1, R12, 0xf8, !PT ;  /* 0x0000000103127812 */ /* 0x000fc800078ef80c */
[----:B------:R-:W-:-:S04]  /*1520*/  LOP3.LUT R13, R18, R13, RZ, 0xc0, !PT ;  /* 0x0000000d120d7212 */ /* 0x000fc800078ec0ff */
[----:B------:R-:W-:-:S04]  /*1530*/  IADD3 R13, PT, PT, R12, R13, RZ ;  /* 0x0000000d0c0d7210 */ /* 0x000fc80007ffe0ff */
[----:B------:R-:W-:Y:S01]  /*1540*/  LOP3.LUT R0, R13, R0, RZ, 0xfc, !PT ;  /* 0x000000000d007212 */ /* 0x000fe200078efcff */
[----:B------:R-:W-:Y:S06]  /*1550*/  BRA `(.L_x_27) ;  /* 0x0000000000107947 */ /* 0x000fec0003800000 */
.L_x_26:
[----:B------:R-:W-:-:S04]  /*1560*/  LOP3.LUT R0, R0, 0x80000000, RZ, 0xc0, !PT ;  /* 0x8000000000007812 */ /* 0x000fc800078ec0ff */
[----:B------:R-:W-:Y:S01]  /*1570*/  LOP3.LUT R0, R0, 0x7f800000, RZ, 0xfc, !PT ;  /* 0x7f80000000007812 */ /* 0x000fe200078efcff */
[----:B------:R-:W-:Y:S06]  /*1580*/  BRA `(.L_x_27) ;  /* 0x0000000000047947 */ /* 0x000fec0003800000 */
.L_x_25:
[----:B------:R-:W-:-:S07]  /*1590*/  IMAD R0, R13, 0x800000, R0 ;  /* 0x008000000d007824 */ /* 0x000fce00078e0200 */
.L_x_27:
[----:B------:R-:W-:Y:S05]  /*15a0*/  BSYNC.RECONVERGENT B2 ;  /* 0x0000000000027941 */ /* 0x000fea0003800200 */
.L_x_24:
[----:B------:R-:W-:Y:S05]  /*15b0*/  BRA `(.L_x_28) ;  /* 0x0000000000207947 */ /* 0x000fea0003800000 */
.L_x_23:
[----:B------:R-:W-:-:S04]  /*15c0*/  LOP3.LUT R0, R21, 0x80000000, R0, 0x48, !PT ;  /* 0x8000000015007812 */ /* 0x000fc800078e4800 */
[----:B------:R-:W-:Y:S01]  /*15d0*/  LOP3.LUT R0, R0, 0x7f800000, RZ, 0xfc, !PT ;  /* 0x7f80000000007812 */ /* 0x000fe200078efcff */
[----:B------:R-:W-:Y:S06]  /*15e0*/  BRA `(.L_x_28) ;  /* 0x0000000000147947 */ /* 0x000fec0003800000 */
.L_x_22:
[----:B------:R-:W-:Y:S01]  /*15f0*/  LOP3.LUT R0, R21, 0x80000000, R0, 0x48, !PT ;  /* 0x8000000015007812 */ /* 0x000fe200078e4800 */
[----:B------:R-:W-:Y:S06]  /*1600*/  BRA `(.L_x_28) ;  /* 0x00000000000c7947 */ /* 0x000fec0003800000 */
.L_x_21:
[----:B------:R-:W0:Y:S01]  /*1610*/  MUFU.RSQ R0, -QNAN ;  /* 0xffc0000000007908 */ /* 0x000e220000001400 */
[----:B------:R-:W-:Y:S05]  /*1620*/  BRA `(.L_x_28) ;  /* 0x0000000000047947 */ /* 0x000fea0003800000 */
.L_x_20:
[----:B------:R-:W-:-:S07]  /*1630*/  FADD.FTZ R0, R0, R3 ;  /* 0x0000000300007221 */ /* 0x000fce0000010000 */
.L_x_28:
[----:B------:R-:W-:Y:S05]  /*1640*/  BSYNC.RECONVERGENT B1 ;  /* 0x0000000000017941 */ /* 0x000fea0003800200 */
.L_x_18:
[----:B------:R-:W-:Y:S01]  /*1650*/  HFMA2 R13, -RZ, RZ, 0, 0 ;  /* 0x00000000ff0d7431 */ /* 0x000fe200000001ff */
[----:B------:R-:W-:-:S04]  /*1660*/  MOV R12, R16 ;  /* 0x00000010000c7202 */ /* 0x000fc80000000f00 */
[----:B0-----:R-:W-:Y:S05]  /*1670*/  RET.REL.NODEC R12 `(blend_rgba) ;  /* 0xffffffe80c607950 */ /* 0x001fea0003c3ffff */
.L_x_29:
[----:B------:R-:W-:-:S00]  /*1680*/  BRA `(.L_x_29) ;  /* 0xfffffffc00fc7947 */ /* 0x000fc0000383ffff */
[----:B------:R-:W-:-:S00]  /*1690*/  NOP ;  /* 0x0000000000007918 */ /* 0x000fc00000000000 */
        /* <DEDUP_REMOVED lines=14> */
.L_x_39:


//--------------------- .nv.shared.reserved.0     --------------------------
	.section	.nv.shared.reserved.0,"aw",@nobits
	.weak		__nv_reservedSMEM_offset_0_alias
	.size		__nv_reservedSMEM_offset_0_alias, 0, 64
	.other		__nv_reservedSMEM_offset_0_alias,@"STO_CUDA_RESERVED_SHARED STV_DEFAULT"
__nv_reservedSMEM_offset_0_alias:
	.zero		0
	.zero		64


//--------------------- .nv.constant0.blend_rgba  --------------------------
	.section	.nv.constant0.blend_rgba,"a",@progbits
	.sectionflags	@""
	.align	4
.nv.constant0.blend_rgba:
	.zero		948


//--------------------- SYMBOLS --------------------------

	.type		.nv.reservedSmem.offset0,@object
	.size		.nv.reservedSmem.offset0,0x4
